//
// Generated by NVIDIA NVVM Compiler
//
// Compiler Build ID: CL-36424714
// Cuda compilation tools, release 13.0, V13.0.88
// Based on NVVM 20.0.0
//

.version 9.0
.target sm_100
.address_size 64

	// .globl	_Z15SkewGaussianBWFPKdS0_S0_PKiS0_Pd

.visible .entry _Z15SkewGaussianBWFPKdS0_S0_PKiS0_Pd(
	.param .u64 .ptr .align 1 _Z15SkewGaussianBWFPKdS0_S0_PKiS0_Pd_param_0,
	.param .u64 .ptr .align 1 _Z15SkewGaussianBWFPKdS0_S0_PKiS0_Pd_param_1,
	.param .u64 .ptr .align 1 _Z15SkewGaussianBWFPKdS0_S0_PKiS0_Pd_param_2,
	.param .u64 .ptr .align 1 _Z15SkewGaussianBWFPKdS0_S0_PKiS0_Pd_param_3,
	.param .u64 .ptr .align 1 _Z15SkewGaussianBWFPKdS0_S0_PKiS0_Pd_param_4,
	.param .u64 .ptr .align 1 _Z15SkewGaussianBWFPKdS0_S0_PKiS0_Pd_param_5
)
{
	.reg .pred 	%p<7>;
	.reg .b32 	%r<27>;
	.reg .b32 	%f<7>;
	.reg .b64 	%rd<19>;
	.reg .b64 	%fd<96>;

	ld.param.u64 	%rd7, [_Z15SkewGaussianBWFPKdS0_S0_PKiS0_Pd_param_0];
	ld.param.u64 	%rd8, [_Z15SkewGaussianBWFPKdS0_S0_PKiS0_Pd_param_1];
	ld.param.u64 	%rd9, [_Z15SkewGaussianBWFPKdS0_S0_PKiS0_Pd_param_2];
	ld.param.u64 	%rd12, [_Z15SkewGaussianBWFPKdS0_S0_PKiS0_Pd_param_3];
	ld.param.u64 	%rd10, [_Z15SkewGaussianBWFPKdS0_S0_PKiS0_Pd_param_4];
	ld.param.u64 	%rd11, [_Z15SkewGaussianBWFPKdS0_S0_PKiS0_Pd_param_5];
	cvta.to.global.u64 	%rd1, %rd12;
	mov.u32 	%r9, %ctaid.x;
	mov.u32 	%r1, %ntid.x;
	mov.u32 	%r10, %tid.x;
	mad.lo.s32 	%r26, %r9, %r1, %r10;
	ld.global.u32 	%r11, [%rd1];
	setp.ge.s32 	%p1, %r26, %r11;
	@%p1 bra 	$L__BB0_6;
	cvta.to.global.u64 	%rd2, %rd10;
	mov.u32 	%r12, %nctaid.x;
	mul.lo.s32 	%r3, %r1, %r12;
	cvta.to.global.u64 	%rd3, %rd8;
	cvta.to.global.u64 	%rd4, %rd7;
	cvta.to.global.u64 	%rd5, %rd9;
	cvta.to.global.u64 	%rd6, %rd11;
$L__BB0_2:
	ld.global.f64 	%fd9, [%rd2+8];
	ld.global.f64 	%fd10, [%rd2+16];
	ld.global.f64 	%fd1, [%rd2+24];
	mul.wide.s32 	%rd13, %r26, 8;
	add.s64 	%rd14, %rd3, %rd13;
	ld.global.f64 	%fd11, [%rd14];
	sub.f64 	%fd12, %fd11, %fd9;
	div.rn.f64 	%fd2, %fd12, %fd10;
	ld.global.f64 	%fd3, [%rd2];
	neg.f64 	%fd13, %fd12;
	mul.f64 	%fd14, %fd12, %fd13;
	mul.f64 	%fd15, %fd10, %fd10;
	fma.rn.f64 	%fd16, %fd10, %fd10, %fd15;
	div.rn.f64 	%fd4, %fd14, %fd16;
	fma.rn.f64 	%fd17, %fd4, 0d3FF71547652B82FE, 0d4338000000000000;
	{
	.reg .b32 %temp; 
	mov.b64 	{%r5, %temp}, %fd17;
	}
	mov.f64 	%fd18, 0dC338000000000000;
	add.rn.f64 	%fd19, %fd17, %fd18;
	fma.rn.f64 	%fd20, %fd19, 0dBFE62E42FEFA39EF, %fd4;
	fma.rn.f64 	%fd21, %fd19, 0dBC7ABC9E3B39803F, %fd20;
	fma.rn.f64 	%fd22, %fd21, 0d3E5ADE1569CE2BDF, 0d3E928AF3FCA213EA;
	fma.rn.f64 	%fd23, %fd22, %fd21, 0d3EC71DEE62401315;
	fma.rn.f64 	%fd24, %fd23, %fd21, 0d3EFA01997C89EB71;
	fma.rn.f64 	%fd25, %fd24, %fd21, 0d3F2A01A014761F65;
	fma.rn.f64 	%fd26, %fd25, %fd21, 0d3F56C16C1852B7AF;
	fma.rn.f64 	%fd27, %fd26, %fd21, 0d3F81111111122322;
	fma.rn.f64 	%fd28, %fd27, %fd21, 0d3FA55555555502A1;
	fma.rn.f64 	%fd29, %fd28, %fd21, 0d3FC5555555555511;
	fma.rn.f64 	%fd30, %fd29, %fd21, 0d3FE000000000000B;
	fma.rn.f64 	%fd31, %fd30, %fd21, 0d3FF0000000000000;
	fma.rn.f64 	%fd32, %fd31, %fd21, 0d3FF0000000000000;
	{
	.reg .b32 %temp; 
	mov.b64 	{%r6, %temp}, %fd32;
	}
	{
	.reg .b32 %temp; 
	mov.b64 	{%temp, %r7}, %fd32;
	}
	shl.b32 	%r13, %r5, 20;
	add.s32 	%r14, %r13, %r7;
	mov.b64 	%fd95, {%r6, %r14};
	{
	.reg .b32 %temp; 
	mov.b64 	{%temp, %r15}, %fd4;
	}
	mov.b32 	%f2, %r15;
	abs.f32 	%f1, %f2;
	setp.lt.f32 	%p2, %f1, 0f4086232B;
	@%p2 bra 	$L__BB0_5;
	setp.lt.f64 	%p3, %fd4, 0d0000000000000000;
	add.f64 	%fd33, %fd4, 0d7FF0000000000000;
	selp.f64 	%fd95, 0d0000000000000000, %fd33, %p3;
	setp.geu.f32 	%p4, %f1, 0f40874800;
	@%p4 bra 	$L__BB0_5;
	shr.u32 	%r16, %r5, 31;
	add.s32 	%r17, %r5, %r16;
	shr.s32 	%r18, %r17, 1;
	shl.b32 	%r19, %r18, 20;
	add.s32 	%r20, %r7, %r19;
	mov.b64 	%fd34, {%r6, %r20};
	sub.s32 	%r21, %r5, %r18;
	shl.b32 	%r22, %r21, 20;
	add.s32 	%r23, %r22, 1072693248;
	mov.b32 	%r24, 0;
	mov.b64 	%fd35, {%r24, %r23};
	mul.f64 	%fd95, %fd35, %fd34;
$L__BB0_5:
	mul.f64 	%fd36, %fd3, %fd95;
	mul.f64 	%fd37, %fd1, %fd2;
	div.rn.f64 	%fd38, %fd37, 0d3FF6A09E667F3BCD;
	abs.f64 	%fd39, %fd38;
	fma.rn.f64 	%fd40, %fd39, 0dBCF0679AFBA6F279, 0d3D47088FDB46FA5F;
	fma.rn.f64 	%fd41, %fd40, %fd39, 0dBD8DF9F9B976A9B2;
	fma.rn.f64 	%fd42, %fd41, %fd39, 0d3DC7F1F5590CC332;
	fma.rn.f64 	%fd43, %fd42, %fd39, 0dBDFA28A3CD2D56C4;
	fma.rn.f64 	%fd44, %fd43, %fd39, 0d3E2485EE67835925;
	fma.rn.f64 	%fd45, %fd44, %fd39, 0dBE476DB45919F583;
	fma.rn.f64 	%fd46, %fd45, %fd39, 0d3E62D698D98C8D71;
	fma.rn.f64 	%fd47, %fd46, %fd39, 0dBE720A2C7155D5C6;
	fma.rn.f64 	%fd48, %fd47, %fd39, 0dBE41D29B37CA1397;
	fma.rn.f64 	%fd49, %fd48, %fd39, 0d3EA2EF6CC0F67A49;
	fma.rn.f64 	%fd50, %fd49, %fd39, 0dBEC102B892333B6F;
	fma.rn.f64 	%fd51, %fd50, %fd39, 0d3ECA30375BA9A84E;
	fma.rn.f64 	%fd52, %fd51, %fd39, 0d3ECAAD18DEDEA43E;
	fma.rn.f64 	%fd53, %fd52, %fd39, 0dBEFF05355BC5B225;
	fma.rn.f64 	%fd54, %fd53, %fd39, 0d3F10E37A3108BC8B;
	fma.rn.f64 	%fd55, %fd54, %fd39, 0d3EFB292D828E5CB2;
	fma.rn.f64 	%fd56, %fd55, %fd39, 0dBF4356626EBF9BFA;
	fma.rn.f64 	%fd57, %fd56, %fd39, 0d3F5BCA68F73D6AFC;
	fma.rn.f64 	%fd58, %fd57, %fd39, 0dBF2B6B69EBBC280B;
	fma.rn.f64 	%fd59, %fd58, %fd39, 0dBF9396685912A453;
	fma.rn.f64 	%fd60, %fd59, %fd39, 0d3FBA4F4E2A1ABEF8;
	fma.rn.f64 	%fd61, %fd60, %fd39, 0d3FE45F306DC9C8BB;
	fma.rn.f64 	%fd62, %fd61, %fd39, 0d3FC06EBA8214DB69;
	fma.rn.f64 	%fd63, %fd62, %fd39, %fd39;
	sub.f64 	%fd64, %fd39, %fd63;
	fma.rn.f64 	%fd65, %fd62, %fd39, %fd64;
	neg.f64 	%fd66, %fd63;
	neg.f64 	%fd67, %fd65;
	cvt.rn.f32.f64 	%f3, %fd63;
	mul.f32 	%f4, %f3, 0fBFB8AA3B;
	cvt.rni.f32.f32 	%f5, %f4;
	cvt.f64.f32 	%fd68, %f5;
	fma.rn.f64 	%fd69, %fd68, 0dBFE62E42FEFA39EF, %fd66;
	fma.rn.f64 	%fd70, %fd69, 0d3E5AE904A4741B81, 0d3E928A27F89B6999;
	fma.rn.f64 	%fd71, %fd70, %fd69, 0d3EC71DE715FF7E07;
	fma.rn.f64 	%fd72, %fd71, %fd69, 0d3EFA019A6B0AC45A;
	fma.rn.f64 	%fd73, %fd72, %fd69, 0d3F2A01A017EED94F;
	fma.rn.f64 	%fd74, %fd73, %fd69, 0d3F56C16C17F2A71B;
	fma.rn.f64 	%fd75, %fd74, %fd69, 0d3F811111111173C4;
	fma.rn.f64 	%fd76, %fd75, %fd69, 0d3FA555555555211A;
	fma.rn.f64 	%fd77, %fd76, %fd69, 0d3FC5555555555540;
	fma.rn.f64 	%fd78, %fd77, %fd69, 0d3FE0000000000005;
	mul.f64 	%fd79, %fd69, %fd78;
	fma.rn.f64 	%fd80, %fd79, %fd69, %fd67;
	add.f64 	%fd81, %fd69, %fd80;
	ex2.approx.ftz.f32 	%f6, %f5;
	cvt.f64.f32 	%fd82, %f6;
	mov.f64 	%fd83, 0d3FF0000000000000;
	sub.f64 	%fd84, %fd83, %fd82;
	neg.f64 	%fd85, %fd81;
	fma.rn.f64 	%fd86, %fd85, %fd82, %fd84;
	setp.ge.f64 	%p5, %fd39, 0d4017AFB48DC96626;
	selp.f64 	%fd87, 0d3FF0000000000000, %fd86, %p5;
	copysign.f64 	%fd88, %fd38, %fd87;
	add.f64 	%fd89, %fd88, 0d3FF0000000000000;
	mul.f64 	%fd90, %fd36, %fd89;
	add.s64 	%rd16, %rd4, %rd13;
	ld.global.f64 	%fd91, [%rd16];
	add.s64 	%rd17, %rd5, %rd13;
	ld.global.f64 	%fd92, [%rd17];
	mul.f64 	%fd93, %fd91, %fd92;
	mul.f64 	%fd94, %fd93, %fd90;
	add.s64 	%rd18, %rd6, %rd13;
	st.global.f64 	[%rd18], %fd94;
	add.s32 	%r26, %r26, %r3;
	ld.global.u32 	%r25, [%rd1];
	setp.lt.s32 	%p6, %r26, %r25;
	@%p6 bra 	$L__BB0_2;
$L__BB0_6:
	ret;

}


// ===== COMPILED SASS (sm_100) =====

	.target	sm_100

	.elftype	@"ET_EXEC"


//--------------------- .note.nv.tkinfo           --------------------------
	.section	.note.nv.tkinfo,"",@"SHT_NOTE"
	.sectionflags	@"SHF_NOTE_NV_TKINFO"
	.tkinfo
        /*0018*/ 	.word	0x00000002
        /*0030*/ 	.string	""
        /*0030*/ 	.string	"ptxas"
        /*0030*/ 	.string	"Cuda compilation tools, release 13.0, V13.0.88"
        /*0030*/ 	.string	"Build cuda_13.0.r13.0/compiler.36424714_0"
        /*0030*/ 	.string	"-arch sm_100 -m 64 "



//--------------------- .note.nv.cuinfo           --------------------------
	.section	.note.nv.cuinfo,"",@"SHT_NOTE"
	.sectionflags	@"SHF_NOTE_NV_CUINFO"
        /*0018*/ 	.short	0x0002
        /*001a*/ 	.short	0x0064
        /*001c*/ 	.short	0x0082
	.zero		2


//--------------------- .nv.info                  --------------------------
	.section	.nv.info,"",@"SHT_CUDA_INFO"
	.align	4


	//----- nvinfo : EIATTR_REGCOUNT
	.align		4
        /*0000*/ 	.byte	0x04, 0x2f
        /*0002*/ 	.short	(.L_1 - .L_0)
	.align		4
.L_0:
        /*0004*/ 	.word	index@(_Z15SkewGaussianBWFPKdS0_S0_PKiS0_Pd)
        /*0008*/ 	.word	0x0000002a


	//----- nvinfo : EIATTR_FRAME_SIZE
	.align		4
.L_1:
        /*000c*/ 	.byte	0x04, 0x11
        /*000e*/ 	.short	(.L_3 - .L_2)
	.align		4
.L_2:
        /*0010*/ 	.word	index@($__internal_0_$__cuda_sm20_div_rn_f64_full)
        /*0014*/ 	.word	0x00000000


	//----- nvinfo : EIATTR_FRAME_SIZE
	.align		4
.L_3:
        /*0018*/ 	.byte	0x04, 0x11
        /*001a*/ 	.short	(.L_5 - .L_4)
	.align		4
.L_4:
        /*001c*/ 	.word	index@(_Z15SkewGaussianBWFPKdS0_S0_PKiS0_Pd)
        /*0020*/ 	.word	0x00000000


	//----- nvinfo : EIATTR_MIN_STACK_SIZE
	.align		4
.L_5:
        /*0024*/ 	.byte	0x04, 0x12
        /*0026*/ 	.short	(.L_7 - .L_6)
	.align		4
.L_6:
        /*0028*/ 	.word	index@(_Z15SkewGaussianBWFPKdS0_S0_PKiS0_Pd)
        /*002c*/ 	.word	0x00000000
.L_7:


//--------------------- .nv.compat                --------------------------
	.section	.nv.compat,"",@"SHT_CUDA_COMPAT_INFO"
	.align	4
        /*0000*/ 	.byte	0x02, 0x09, 0x00, 0x00, 0x02, 0x02, 0x01, 0x00, 0x02, 0x05, 0x05, 0x00, 0x03, 0x07, 0x01, 0x01
        /*0010*/ 	.byte	0x02, 0x03, 0x00, 0x00, 0x02, 0x06, 0x01, 0x00, 0x04, 0x0b, 0x08, 0x00, 0x01, 0x00, 0x00, 0x00
        /*0020*/ 	.byte	0x00, 0x00, 0x00, 0x00


//--------------------- .nv.info._Z15SkewGaussianBWFPKdS0_S0_PKiS0_Pd --------------------------
	.section	.nv.info._Z15SkewGaussianBWFPKdS0_S0_PKiS0_Pd,"",@"SHT_CUDA_INFO"
	.sectionflags	@""
	.align	4


	//----- nvinfo : EIATTR_CUDA_API_VERSION
	.align		4
        /*0000*/ 	.byte	0x04, 0x37
        /*0002*/ 	.short	(.L_9 - .L_8)
.L_8:
        /*0004*/ 	.word	0x00000082


	//----- nvinfo : EIATTR_KPARAM_INFO
	.align		4
.L_9:
        /*0008*/ 	.byte	0x04, 0x17
        /*000a*/ 	.short	(.L_11 - .L_10)
.L_10:
        /*000c*/ 	.word	0x00000000
        /*0010*/ 	.short	0x0005
        /*0012*/ 	.short	0x0028
        /*0014*/ 	.byte	0x00, 0xf5, 0x21, 0x00


	//----- nvinfo : EIATTR_KPARAM_INFO
	.align		4
.L_11:
        /*0018*/ 	.byte	0x04, 0x17
        /*001a*/ 	.short	(.L_13 - .L_12)
.L_12:
        /*001c*/ 	.word	0x00000000
        /*0020*/ 	.short	0x0004
        /*0022*/ 	.short	0x0020
        /*0024*/ 	.byte	0x00, 0xf5, 0x21, 0x00


	//----- nvinfo : EIATTR_KPARAM_INFO
	.align		4
.L_13:
        /*0028*/ 	.byte	0x04, 0x17
        /*002a*/ 	.short	(.L_15 - .L_14)
.L_14:
        /*002c*/ 	.word	0x00000000
        /*0030*/ 	.short	0x0003
        /*0032*/ 	.short	0x0018
        /*0034*/ 	.byte	0x00, 0xf5, 0x21, 0x00


	//----- nvinfo : EIATTR_KPARAM_INFO
	.align		4
.L_15:
        /*0038*/ 	.byte	0x04, 0x17
        /*003a*/ 	.short	(.L_17 - .L_16)
.L_16:
        /*003c*/ 	.word	0x00000000
        /*0040*/ 	.short	0x0002
        /*0042*/ 	.short	0x0010
        /*0044*/ 	.byte	0x00, 0xf5, 0x21, 0x00


	//----- nvinfo : EIATTR_KPARAM_INFO
	.align		4
.L_17:
        /*0048*/ 	.byte	0x04, 0x17
        /*004a*/ 	.short	(.L_19 - .L_18)
.L_18:
        /*004c*/ 	.word	0x00000000
        /*0050*/ 	.short	0x0001
        /*0052*/ 	.short	0x0008
        /*0054*/ 	.byte	0x00, 0xf5, 0x21, 0x00


	//----- nvinfo : EIATTR_KPARAM_INFO
	.align		4
.L_19:
        /*0058*/ 	.byte	0x04, 0x17
        /*005a*/ 	.short	(.L_21 - .L_20)
.L_20:
        /*005c*/ 	.word	0x00000000
        /*0060*/ 	.short	0x0000
        /*0062*/ 	.short	0x0000
        /*0064*/ 	.byte	0x00, 0xf5, 0x21, 0x00


	//----- nvinfo : EIATTR_SPARSE_MMA_MASK
	.align		4
.L_21:
        /*0068*/ 	.byte	0x03, 0x50
        /*006a*/ 	.short	0x0000


	//----- nvinfo : EIATTR_MAXREG_COUNT
	.align		4
        /*006c*/ 	.byte	0x03, 0x1b
        /*006e*/ 	.short	0x00ff


	//----- nvinfo : EIATTR_MERCURY_ISA_VERSION
	.align		4
        /*0070*/ 	.byte	0x03, 0x5f
        /*0072*/ 	.short	0x0101


	//----- nvinfo : EIATTR_VRC_CTA_INIT_COUNT
	.align		4
        /*0074*/ 	.byte	0x02, 0x4a
	.zero		1
	.zero		1


	//----- nvinfo : EIATTR_EXIT_INSTR_OFFSETS
	.align		4
        /*0078*/ 	.byte	0x04, 0x1c
        /*007a*/ 	.short	(.L_23 - .L_22)


	//   ....[0]....
.L_22:
        /*007c*/ 	.word	0x00000090


	//   ....[1]....
        /*0080*/ 	.word	0x000012a0


	//----- nvinfo : EIATTR_CRS_STACK_SIZE
	.align		4
.L_23:
        /*0084*/ 	.byte	0x04, 0x1e
        /*0086*/ 	.short	(.L_25 - .L_24)
.L_24:
        /*0088*/ 	.word	0x00000000


	//----- nvinfo : EIATTR_CBANK_PARAM_SIZE
	.align		4
.L_25:
        /*008c*/ 	.byte	0x03, 0x19
        /*008e*/ 	.short	0x0030


	//----- nvinfo : EIATTR_PARAM_CBANK
	.align		4
        /*0090*/ 	.byte	0x04, 0x0a
        /*0092*/ 	.short	(.L_27 - .L_26)
	.align		4
.L_26:
        /*0094*/ 	.word	index@(.nv.constant0._Z15SkewGaussianBWFPKdS0_S0_PKiS0_Pd)
        /*0098*/ 	.short	0x0380
        /*009a*/ 	.short	0x0030


	//----- nvinfo : EIATTR_SW_WAR
	.align		4
.L_27:
        /*009c*/ 	.byte	0x04, 0x36
        /*009e*/ 	.short	(.L_29 - .L_28)
.L_28:
        /*00a0*/ 	.word	0x00000008
.L_29:


//--------------------- .nv.callgraph             --------------------------
	.section	.nv.callgraph,"",@"SHT_CUDA_CALLGRAPH"
	.align	4
	.sectionentsize	8
	.align		4
        /*0000*/ 	.word	0x00000000
	.align		4
        /*0004*/ 	.word	0xffffffff
	.align		4
        /*0008*/ 	.word	0x00000000
	.align		4
        /*000c*/ 	.word	0xfffffffe
	.align		4
        /*0010*/ 	.word	0x00000000
	.align		4
        /*0014*/ 	.word	0xfffffffd
	.align		4
        /*0018*/ 	.word	0x00000000
	.align		4
        /*001c*/ 	.word	0xfffffffc


//--------------------- .text._Z15SkewGaussianBWFPKdS0_S0_PKiS0_Pd --------------------------
	.section	.text._Z15SkewGaussianBWFPKdS0_S0_PKiS0_Pd,"ax",@progbits
	.align	128
        .global         _Z15SkewGaussianBWFPKdS0_S0_PKiS0_Pd
        .type           _Z15SkewGaussianBWFPKdS0_S0_PKiS0_Pd,@function
        .size           _Z15SkewGaussianBWFPKdS0_S0_PKiS0_Pd,(.L_x_15 - _Z15SkewGaussianBWFPKdS0_S0_PKiS0_Pd)
        .other          _Z15SkewGaussianBWFPKdS0_S0_PKiS0_Pd,@"STO_CUDA_ENTRY STV_DEFAULT"
_Z15SkewGaussianBWFPKdS0_S0_PKiS0_Pd:
.text._Z15SkewGaussianBWFPKdS0_S0_PKiS0_Pd:
[----:B------:R-:W-:Y:S08]  /*0000*/  LDC R1, c[0x0][0x37c] ;  /* 0x0000df00ff017b82 */ /* 0x000ff00000000800 */
[----:B------:R-:W0:Y:S01]  /*0010*/  LDC.64 R2, c[0x0][0x398] ;  /* 0x0000e600ff027b82 */ /* 0x000e220000000a00 */
[----:B------:R-:W0:Y:S02]  /*0020*/  LDCU.64 UR4, c[0x0][0x358] ;  /* 0x00006b00ff0477ac */ /* 0x000e240008000a00 */
[----:B0-----:R-:W2:Y:S05]  /*0030*/  LDG.E R2, desc[UR4][R2.64] ;  /* 0x0000000402027981 */ /* 0x001eaa000c1e1900 */
[----:B------:R-:W0:Y:S01]  /*0040*/  S2UR UR6, SR_CTAID.X ;  /* 0x00000000000679c3 */ /* 0x000e220000002500 */
[----:B------:R-:W0:Y:S07]  /*0050*/  S2R R5, SR_TID.X ;  /* 0x0000000000057919 */ /* 0x000e2e0000002100 */
[----:B------:R-:W0:Y:S02]  /*0060*/  LDC R0, c[0x0][0x360] ;  /* 0x0000d800ff007b82 */ /* 0x000e240000000800 */
[----:B0-----:R-:W-:-:S05]  /*0070*/  IMAD R5, R0, UR6, R5 ;  /* 0x0000000600057c24 */ /* 0x001fca000f8e0205 */
[----:B--2---:R-:W-:-:S13]  /*0080*/  ISETP.GE.AND P0, PT, R5, R2, PT ;  /* 0x000000020500720c */ /* 0x004fda0003f06270 */
[----:B------:R-:W-:Y:S05]  /*0090*/  @P0 EXIT ;  /* 0x000000000000094d */ /* 0x000fea0003800000 */
[----:B------:R-:W0:Y:S01]  /*00a0*/  LDC.64 R28, c[0x0][0x388] ;  /* 0x0000e200ff1c7b82 */ /* 0x000e220000000a00 */
[----:B------:R-:W1:Y:S07]  /*00b0*/  LDCU UR6, c[0x0][0x370] ;  /* 0x00006e00ff0677ac */ /* 0x000e6e0008000800 */
[----:B------:R-:W2:Y:S08]  /*00c0*/  LDC.64 R26, c[0x0][0x380] ;  /* 0x0000e000ff1a7b82 */ /* 0x000eb00000000a00 */
[----:B------:R-:W3:Y:S01]  /*00d0*/  LDC.64 R24, c[0x0][0x390] ;  /* 0x0000e400ff187b82 */ /* 0x000ee20000000a00 */
[----:B-1----:R-:W-:-:S07]  /*00e0*/  IMAD R0, R0, UR6, RZ ;  /* 0x0000000600007c24 */ /* 0x002fce000f8e02ff */
[----:B------:R-:W1:Y:S02]  /*00f0*/  LDC.64 R22, c[0x0][0x3a8] ;  /* 0x0000ea00ff167b82 */ /* 0x000e640000000a00 */
.L_x_8:
[----:B------:R-:W4:Y:S02]  /*0100*/  LDC.64 R10, c[0x0][0x3a0] ;  /* 0x0000e800ff0a7b82 */ /* 0x000f240000000a00 */
[----:B----4-:R-:W4:Y:S01]  /*0110*/  LDG.E.64 R20, desc[UR4][R10.64+0x10] ;  /* 0x000010040a147981 */ /* 0x010f22000c1e1b00 */
[----:B0-----:R-:W-:-:S03]  /*0120*/  IMAD.WIDE R2, R5, 0x8, R28 ;  /* 0x0000000805027825 */ /* 0x001fc600078e021c */
[----:B------:R-:W2:Y:S04]  /*0130*/  LDG.E.64 R16, desc[UR4][R10.64+0x8] ;  /* 0x000008040a107981 */ /* 0x000ea8000c1e1b00 */
[----:B------:R-:W2:Y:S04]  /*0140*/  LDG.E.64 R2, desc[UR4][R2.64] ;  /* 0x0000000402027981 */ /* 0x000ea8000c1e1b00 */
[----:B------:R0:W5:Y:S01]  /*0150*/  LDG.E.64 R18, desc[UR4][R10.64+0x18] ;  /* 0x000018040a127981 */ /* 0x000162000c1e1b00 */
[----:B------:R-:W-:Y:S01]  /*0160*/  IMAD.MOV.U32 R6, RZ, RZ, 0x1 ;  /* 0x00000001ff067424 */ /* 0x000fe200078e00ff */
[----:B------:R-:W-:Y:S01]  /*0170*/  BSSY.RECONVERGENT B0, `(.L_x_0) ;  /* 0x0000017000007945 */ /* 0x000fe20003800200 */
[----:B----4-:R-:W4:Y:S04]  /*0180*/  MUFU.RCP64H R7, R21 ;  /* 0x0000001500077308 */ /* 0x010f280000001800 */
[----:B----4-:R-:W-:-:S08]  /*0190*/  DFMA R8, -R20, R6, 1 ;  /* 0x3ff000001408742b */ /* 0x010fd00000000106 */
[----:B------:R-:W-:-:S08]  /*01a0*/  DFMA R8, R8, R8, R8 ;  /* 0x000000080808722b */ /* 0x000fd00000000008 */
[----:B------:R-:W-:-:S08]  /*01b0*/  DFMA R8, R6, R8, R6 ;  /* 0x000000080608722b */ /* 0x000fd00000000006 */
[----:B------:R-:W-:Y:S02]  /*01c0*/  DFMA R6, -R20, R8, 1 ;  /* 0x3ff000001406742b */ /* 0x000fe40000000108 */
[----:B--2---:R-:W-:-:S06]  /*01d0*/  DADD R16, -R16, R2 ;  /* 0x0000000010107229 */ /* 0x004fcc0000000102 */
[----:B------:R-:W-:-:S08]  /*01e0*/  DFMA R6, R8, R6, R8 ;  /* 0x000000060806722b */ /* 0x000fd00000000008 */
[----:B------:R-:W-:-:S08]  /*01f0*/  DMUL R2, R16, R6 ;  /* 0x0000000610027228 */ /* 0x000fd00000000000 */
[----:B------:R-:W-:-:S08]  /*0200*/  DFMA R8, -R20, R2, R16 ;  /* 0x000000021408722b */ /* 0x000fd00000000110 */
[----:B------:R-:W-:Y:S01]  /*0210*/  DFMA R2, R6, R8, R2 ;  /* 0x000000080602722b */ /* 0x000fe20000000002 */
[----:B------:R-:W-:-:S09]  /*0220*/  FSETP.GEU.AND P1, PT, |R17|, 6.5827683646048100446e-37, PT ;  /* 0x036000001100780b */ /* 0x000fd20003f2e200 */
[----:B------:R-:W-:-:S05]  /*0230*/  FFMA R4, RZ, R21, R3 ;  /* 0x00000015ff047223 */ /* 0x000fca0000000003 */
[----:B------:R-:W-:-:S13]  /*0240*/  FSETP.GT.AND P0, PT, |R4|, 1.469367938527859385e-39, PT ;  /* 0x001000000400780b */ /* 0x000fda0003f04200 */
[----:B0-----:R-:W-:Y:S05]  /*0250*/  @P0 BRA P1, `(.L_x_1) ;  /* 0x0000000000200947 */ /* 0x001fea0000800000 */
[----:B------:R-:W-:Y:S01]  /*0260*/  IMAD.MOV.U32 R8, RZ, RZ, R16 ;  /* 0x000000ffff087224 */ /* 0x000fe200078e0010 */
[----:B------:R-:W-:Y:S01]  /*0270*/  MOV R4, 0x2c0 ;  /* 0x000002c000047802 */ /* 0x000fe20000000f00 */
[----:B------:R-:W-:Y:S02]  /*0280*/  IMAD.MOV.U32 R9, RZ, RZ, R17 ;  /* 0x000000ffff097224 */ /* 0x000fe400078e0011 */
[----:B------:R-:W-:Y:S02]  /*0290*/  IMAD.MOV.U32 R10, RZ, RZ, R20 ;  /* 0x000000ffff0a7224 */ /* 0x000fe400078e0014 */
[----:B------:R-:W-:-:S07]  /*02a0*/  IMAD.MOV.U32 R11, RZ, RZ, R21 ;  /* 0x000000ffff0b7224 */ /* 0x000fce00078e0015 */
[----:B-1-3-5:R-:W-:Y:S05]  /*02b0*/  CALL.REL.NOINC `($__internal_0_$__cuda_sm20_div_rn_f64_full) ;  /* 0x0000000c00fc7944 */ /* 0x02afea0003c00000 */
[----:B------:R-:W-:Y:S02]  /*02c0*/  IMAD.MOV.U32 R2, RZ, RZ, R8 ;  /* 0x000000ffff027224 */ /* 0x000fe400078e0008 */
[----:B------:R-:W-:-:S07]  /*02d0*/  IMAD.MOV.U32 R3, RZ, RZ, R9 ;  /* 0x000000ffff037224 */ /* 0x000fce00078e0009 */
.L_x_1:
[----:B------:R-:W-:Y:S05]  /*02e0*/  BSYNC.RECONVERGENT B0 ;  /* 0x0000000000007941 */ /* 0x000fea0003800200 */
.L_x_0:
[----:B------:R-:W0:Y:S02]  /*02f0*/  LDC.64 R14, c[0x0][0x3a0] ;  /* 0x0000e800ff0e7b82 */ /* 0x000e240000000a00 */
[----:B0-----:R-:W5:Y:S01]  /*0300*/  LDG.E.64 R14, desc[UR4][R14.64] ;  /* 0x000000040e0e7981 */ /* 0x001f62000c1e1b00 */
[CC--:B------:R-:W-:Y:S01]  /*0310*/  DMUL R10, R20.reuse, R20.reuse ;  /* 0x00000014140a7228 */ /* 0x0c0fe20000000000 */
[----:B------:R-:W-:Y:S01]  /*0320*/  IMAD.MOV.U32 R6, RZ, RZ, 0x1 ;  /* 0x00000001ff067424 */ /* 0x000fe200078e00ff */
[----:B------:R-:W-:Y:S06]  /*0330*/  BSSY.RECONVERGENT B0, `(.L_x_2) ;  /* 0x0000014000007945 */ /* 0x000fec0003800200 */
[----:B------:R-:W-:-:S06]  /*0340*/  DFMA R10, R20, R20, R10 ;  /* 0x00000014140a722b */ /* 0x000fcc000000000a */
[----:B------:R-:W0:Y:S02]  /*0350*/  MUFU.RCP64H R7, R11 ;  /* 0x0000000b00077308 */ /* 0x000e240000001800 */
[----:B0-----:R-:W-:-:S08]  /*0360*/  DFMA R8, -R10, R6, 1 ;  /* 0x3ff000000a08742b */ /* 0x001fd00000000106 */
[----:B------:R-:W-:-:S08]  /*0370*/  DFMA R8, R8, R8, R8 ;  /* 0x000000080808722b */ /* 0x000fd00000000008 */
[----:B------:R-:W-:Y:S02]  /*0380*/  DFMA R6, R6, R8, R6 ;  /* 0x000000080606722b */ /* 0x000fe40000000006 */
[----:B------:R-:W-:-:S06]  /*0390*/  DMUL R8, R16, -R16 ;  /* 0x8000001010087228 */ /* 0x000fcc0000000000 */
[----:B------:R-:W-:-:S04]  /*03a0*/  DFMA R12, -R10, R6, 1 ;  /* 0x3ff000000a0c742b */ /* 0x000fc80000000106 */
[----:B------:R-:W-:-:S04]  /*03b0*/  FSETP.GEU.AND P1, PT, |R9|, 6.5827683646048100446e-37, PT ;  /* 0x036000000900780b */ /* 0x000fc80003f2e200 */
[----:B------:R-:W-:-:S08]  /*03c0*/  DFMA R6, R6, R12, R6 ;  /* 0x0000000c0606722b */ /* 0x000fd00000000006 */
[----:B------:R-:W-:-:S08]  /*03d0*/  DMUL R12, R8, R6 ;  /* 0x00000006080c7228 */ /* 0x000fd00000000000 */
[----:B------:R-:W-:-:S08]  /*03e0*/  DFMA R16, -R10, R12, R8 ;  /* 0x0000000c0a10722b */ /* 0x000fd00000000108 */
[----:B------:R-:W-:-:S10]  /*03f0*/  DFMA R6, R6, R16, R12 ;  /* 0x000000100606722b */ /* 0x000fd4000000000c */
[----:B------:R-:W-:-:S05]  /*0400*/  FFMA R4, RZ, R11, R7 ;  /* 0x0000000bff047223 */ /* 0x000fca0000000007 */
[----:B------:R-:W-:-:S13]  /*0410*/  FSETP.GT.AND P0, PT, |R4|, 1.469367938527859385e-39, PT ;  /* 0x001000000400780b */ /* 0x000fda0003f04200 */
[----:B------:R-:W-:Y:S05]  /*0420*/  @P0 BRA P1, `(.L_x_3) ;  /* 0x0000000000100947 */ /* 0x000fea0000800000 */
[----:B------:R-:W-:-:S07]  /*0430*/  MOV R4, 0x450 ;  /* 0x0000045000047802 */ /* 0x000fce0000000f00 */
[----:B-1-3-5:R-:W-:Y:S05]  /*0440*/  CALL.REL.NOINC `($__internal_0_$__cuda_sm20_div_rn_f64_full) ;  /* 0x0000000c00987944 */ /* 0x02afea0003c00000 */
[----:B------:R-:W-:Y:S01]  /*0450*/  IMAD.MOV.U32 R6, RZ, RZ, R8 ;  /* 0x000000ffff067224 */ /* 0x000fe200078e0008 */
[----:B------:R-:W-:-:S07]  /*0460*/  MOV R7, R9 ;  /* 0x0000000900077202 */ /* 0x000fce0000000f00 */
.L_x_3:
[----:B------:R-:W-:Y:S05]  /*0470*/  BSYNC.RECONVERGENT B0 ;  /* 0x0000000000007941 */ /* 0x000fea0003800200 */
.L_x_2:
[----:B------:R-:W-:Y:S01]  /*0480*/  IMAD.MOV.U32 R8, RZ, RZ, 0x652b82fe ;  /* 0x652b82feff087424 */ /* 0x000fe200078e00ff */
[----:B------:R-:W-:Y:S01]  /*0490*/  UMOV UR6, 0xfefa39ef ;  /* 0xfefa39ef00067882 */ /* 0x000fe20000000000 */
[----:B------:R-:W-:Y:S01]  /*04a0*/  IMAD.MOV.U32 R9, RZ, RZ, 0x3ff71547 ;  /* 0x3ff71547ff097424 */ /* 0x000fe200078e00ff */
[----:B------:R-:W-:Y:S01]  /*04b0*/  UMOV UR7, 0x3fe62e42 ;  /* 0x3fe62e4200077882 */ /* 0x000fe20000000000 */
[----:B------:R-:W-:Y:S01]  /*04c0*/  IMAD.MOV.U32 R20, RZ, RZ, -0x35dec16 ;  /* 0xfca213eaff147424 */ /* 0x000fe200078e00ff */
[----:B------:R-:W0:Y:S01]  /*04d0*/  MUFU.RCP64H R17, 1.4142131805419921875 ;  /* 0x3ff6a09e00117908 */ /* 0x000e220000001800 */
[----:B------:R-:W-:Y:S01]  /*04e0*/  IMAD.MOV.U32 R21, RZ, RZ, 0x3e928af3 ;  /* 0x3e928af3ff157424 */ /* 0x000fe200078e00ff */
[----:B-----5:R-:W-:Y:S01]  /*04f0*/  DMUL R18, R18, R2 ;  /* 0x0000000212127228 */ /* 0x020fe20000000000 */
[----:B------:R-:W-:Y:S01]  /*0500*/  IMAD.MOV.U32 R16, RZ, RZ, 0x1 ;  /* 0x00000001ff107424 */ /* 0x000fe200078e00ff */
[----:B------:R-:W-:Y:S01]  /*0510*/  DFMA R8, R6, R8, 6.75539944105574400000e+15 ;  /* 0x433800000608742b */ /* 0x000fe20000000008 */
[----:B------:R-:W-:Y:S01]  /*0520*/  FSETP.GEU.AND P2, PT, |R7|, 4.1917929649353027344, PT ;  /* 0x4086232b0700780b */ /* 0x000fe20003f4e200 */
[----:B------:R-:W-:Y:S06]  /*0530*/  BSSY.RECONVERGENT B0, `(.L_x_4) ;  /* 0x0000040000007945 */ /* 0x000fec0003800200 */
[----:B------:R-:W-:Y:S01]  /*0540*/  DADD R10, R8, -6.75539944105574400000e+15 ;  /* 0xc3380000080a7429 */ /* 0x000fe20000000000 */
[----:B------:R-:W-:-:S07]  /*0550*/  FSETP.GEU.AND P1, PT, |R19|, 6.5827683646048100446e-37, PT ;  /* 0x036000001300780b */ /* 0x000fce0003f2e200 */
[----:B------:R-:W-:Y:S01]  /*0560*/  DFMA R12, R10, -UR6, R6 ;  /* 0x800000060a0c7c2b */ /* 0x000fe20008000006 */
[----:B------:R-:W-:Y:S01]  /*0570*/  UMOV UR6, 0x3b39803f ;  /* 0x3b39803f00067882 */ /* 0x000fe20000000000 */
[----:B------:R-:W-:-:S06]  /*0580*/  UMOV UR7, 0x3c7abc9e ;  /* 0x3c7abc9e00077882 */ /* 0x000fcc0000000000 */
[----:B------:R-:W-:Y:S01]  /*0590*/  DFMA R10, R10, -UR6, R12 ;  /* 0x800000060a0a7c2b */ /* 0x000fe2000800000c */
[----:B------:R-:W-:Y:S01]  /*05a0*/  UMOV UR6, 0x69ce2bdf ;  /* 0x69ce2bdf00067882 */ /* 0x000fe20000000000 */
[----:B------:R-:W-:Y:S01]  /*05b0*/  UMOV UR7, 0x3e5ade15 ;  /* 0x3e5ade1500077882 */ /* 0x000fe20000000000 */
[----:B------:R-:W-:Y:S02]  /*05c0*/  IMAD.MOV.U32 R12, RZ, RZ, 0x667f3bcd ;  /* 0x667f3bcdff0c7424 */ /* 0x000fe400078e00ff */
[----:B------:R-:W-:-:S03]  /*05d0*/  IMAD.MOV.U32 R13, RZ, RZ, 0x3ff6a09e ;  /* 0x3ff6a09eff0d7424 */ /* 0x000fc600078e00ff */
[----:B------:R-:W-:Y:S01]  /*05e0*/  DFMA R20, R10, UR6, R20 ;  /* 0x000000060a147c2b */ /* 0x000fe20008000014 */
[----:B------:R-:W-:Y:S01]  /*05f0*/  UMOV UR6, 0x62401315 ;  /* 0x6240131500067882 */ /* 0x000fe20000000000 */
[----:B------:R-:W-:Y:S01]  /*0600*/  UMOV UR7, 0x3ec71dee ;  /* 0x3ec71dee00077882 */ /* 0x000fe20000000000 */
[----:B0-----:R-:W-:-:S05]  /*0610*/  DFMA R30, R16, -R12, 1 ;  /* 0x3ff00000101e742b */ /* 0x001fca000000080c */
[----:B------:R-:W-:Y:S01]  /*0620*/  DFMA R20, R10, R20, UR6 ;  /* 0x000000060a147e2b */ /* 0x000fe20008000014 */
[----:B------:R-:W-:Y:S01]  /*0630*/  UMOV UR6, 0x7c89eb71 ;  /* 0x7c89eb7100067882 */ /* 0x000fe20000000000 */
[----:B------:R-:W-:Y:S01]  /*0640*/  UMOV UR7, 0x3efa0199 ;  /* 0x3efa019900077882 */ /* 0x000fe20000000000 */
[----:B------:R-:W-:-:S05]  /*0650*/  DFMA R30, R30, R30, R30 ;  /* 0x0000001e1e1e722b */ /* 0x000fca000000001e */
[----:B------:R-:W-:Y:S01]  /*0660*/  DFMA R20, R10, R20, UR6 ;  /* 0x000000060a147e2b */ /* 0x000fe20008000014 */
[----:B------:R-:W-:Y:S01]  /*0670*/  UMOV UR6, 0x14761f65 ;  /* 0x14761f6500067882 */ /* 0x000fe20000000000 */
[----:B------:R-:W-:Y:S01]  /*0680*/  UMOV UR7, 0x3f2a01a0 ;  /* 0x3f2a01a000077882 */ /* 0x000fe20000000000 */
[----:B------:R-:W-:-:S05]  /*0690*/  DFMA R16, R16, R30, R16 ;  /* 0x0000001e1010722b */ /* 0x000fca0000000010 */
[----:B------:R-:W-:Y:S01]  /*06a0*/  DFMA R20, R10, R20, UR6 ;  /* 0x000000060a147e2b */ /* 0x000fe20008000014 */
[----:B------:R-:W-:Y:S01]  /*06b0*/  UMOV UR6, 0x1852b7af ;  /* 0x1852b7af00067882 */ /* 0x000fe20000000000 */
[----:B------:R-:W-:Y:S01]  /*06c0*/  UMOV UR7, 0x3f56c16c ;  /* 0x3f56c16c00077882 */ /* 0x000fe20000000000 */
[----:B------:R-:W-:-:S05]  /*06d0*/  DFMA R30, R16, -R12, 1 ;  /* 0x3ff00000101e742b */ /* 0x000fca000000080c */
[----:B------:R-:W-:Y:S01]  /*06e0*/  DFMA R20, R10, R20, UR6 ;  /* 0x000000060a147e2b */ /* 0x000fe20008000014 */
[----:B------:R-:W-:Y:S01]  /*06f0*/  UMOV UR6, 0x11122322 ;  /* 0x1112232200067882 */ /* 0x000fe20000000000 */
[----:B------:R-:W-:Y:S01]  /*0700*/  UMOV UR7, 0x3f811111 ;  /* 0x3f81111100077882 */ /* 0x000fe20000000000 */
[----:B------:R-:W-:-:S05]  /*0710*/  DFMA R2, R16, R30, R16 ;  /* 0x0000001e1002722b */ /* 0x000fca0000000010 */
[----:B------:R-:W-:Y:S01]  /*0720*/  DFMA R20, R10, R20, UR6 ;  /* 0x000000060a147e2b */ /* 0x000fe20008000014 */
[----:B------:R-:W-:Y:S01]  /*0730*/  UMOV UR6, 0x555502a1 ;  /* 0x555502a100067882 */ /* 0x000fe20000000000 */
[----:B------:R-:W-:Y:S01]  /*0740*/  UMOV UR7, 0x3fa55555 ;  /* 0x3fa5555500077882 */ /* 0x000fe20000000000 */
[----:B------:R-:W-:-:S05]  /*0750*/  DMUL R16, R18, R2 ;  /* 0x0000000212107228 */ /* 0x000fca0000000000 */
[----:B------:R-:W-:Y:S01]  /*0760*/  DFMA R20, R10, R20, UR6 ;  /* 0x000000060a147e2b */ /* 0x000fe20008000014 */
[----:B------:R-:W-:Y:S01]  /*0770*/  UMOV UR6, 0x55555511 ;  /* 0x5555551100067882 */ /* 0x000fe20000000000 */
[----:B------:R-:W-:Y:S01]  /*0780*/  UMOV UR7, 0x3fc55555 ;  /* 0x3fc5555500077882 */ /* 0x000fe20000000000 */
[----:B------:R-:W-:-:S05]  /*0790*/  DFMA R12, R16, -R12, R18 ;  /* 0x8000000c100c722b */ /* 0x000fca0000000012 */
[----:B------:R-:W-:Y:S01]  /*07a0*/  DFMA R20, R10, R20, UR6 ;  /* 0x000000060a147e2b */ /* 0x000fe20008000014 */
[----:B------:R-:W-:Y:S01]  /*07b0*/  UMOV UR6, 0xb ;  /* 0x0000000b00067882 */ /* 0x000fe20000000000 */
[----:B------:R-:W-:Y:S01]  /*07c0*/  UMOV UR7, 0x3fe00000 ;  /* 0x3fe0000000077882 */ /* 0x000fe20000000000 */
[----:B------:R-:W-:-:S05]  /*07d0*/  DFMA R2, R2, R12, R16 ;  /* 0x0000000c0202722b */ /* 0x000fca0000000010 */
[----:B------:R-:W-:-:S05]  /*07e0*/  DFMA R20, R10, R20, UR6 ;  /* 0x000000060a147e2b */ /* 0x000fca0008000014 */
[----:B------:R-:W-:-:S03]  /*07f0*/  FFMA R4, RZ, 1.9267766475677490234, R3 ;  /* 0x3ff6a09eff047823 */ /* 0x000fc60000000003 */
[----:B------:R-:W-:Y:S02]  /*0800*/  DFMA R20, R10, R20, 1 ;  /* 0x3ff000000a14742b */ /* 0x000fe40000000014 */
[----:B------:R-:W-:-:S06]  /*0810*/  FSETP.GT.AND P0, PT, |R4|, 1.469367938527859385e-39, PT ;  /* 0x001000000400780b */ /* 0x000fcc0003f04200 */
[----:B------:R-:W-:-:S10]  /*0820*/  DFMA R20, R10, R20, 1 ;  /* 0x3ff000000a14742b */ /* 0x000fd40000000014 */
[----:B------:R-:W-:Y:S01]  /*0830*/  IMAD R11, R8, 0x100000, R21 ;  /* 0x00100000080b7824 */ /* 0x000fe200078e0215 */
[----:B------:R-:W-:Y:S01]  /*0840*/  MOV R10, R20 ;  /* 0x00000014000a7202 */ /* 0x000fe20000000f00 */
[----:B------:R-:W-:Y:S06]  /*0850*/  @!P2 BRA `(.L_x_5) ;  /* 0x000000000034a947 */ /* 0x000fec0003800000 */
[----:B------:R-:W-:Y:S01]  /*0860*/  FSETP.GEU.AND P3, PT, |R7|, 4.2275390625, PT ;  /* 0x408748000700780b */ /* 0x000fe20003f6e200 */
[C---:B------:R-:W-:Y:S02]  /*0870*/  DADD R10, R6.reuse, +INF ;  /* 0x7ff00000060a7429 */ /* 0x040fe40000000000 */
[----:B------:R-:W-:-:S08]  /*0880*/  DSETP.GEU.AND P2, PT, R6, RZ, PT ;  /* 0x000000ff0600722a */ /* 0x000fd00003f4e000 */
[----:B------:R-:W-:Y:S02]  /*0890*/  FSEL R10, R10, RZ, P2 ;  /* 0x000000ff0a0a7208 */ /* 0x000fe40001000000 */
[----:B------:R-:W-:Y:S01]  /*08a0*/  @!P3 LEA.HI R4, R8, R8, RZ, 0x1 ;  /* 0x000000080804b211 */ /* 0x000fe200078f08ff */
[----:B------:R-:W-:Y:S01]  /*08b0*/  @!P3 IMAD.MOV.U32 R6, RZ, RZ, R20 ;  /* 0x000000ffff06b224 */ /* 0x000fe200078e0014 */
[----:B------:R-:W-:Y:S02]  /*08c0*/  FSEL R11, R11, RZ, P2 ;  /* 0x000000ff0b0b7208 */ /* 0x000fe40001000000 */
[----:B------:R-:W-:-:S05]  /*08d0*/  @!P3 SHF.R.S32.HI R7, RZ, 0x1, R4 ;  /* 0x00000001ff07b819 */ /* 0x000fca0000011404 */
[----:B------:R-:W-:Y:S02]  /*08e0*/  @!P3 IMAD.IADD R8, R8, 0x1, -R7 ;  /* 0x000000010808b824 */ /* 0x000fe400078e0a07 */
[----:B------:R-:W-:-:S03]  /*08f0*/  @!P3 IMAD R7, R7, 0x100000, R21 ;  /* 0x001000000707b824 */ /* 0x000fc600078e0215 */
[----:B------:R-:W-:Y:S01]  /*0900*/  @!P3 LEA R9, R8, 0x3ff00000, 0x14 ;  /* 0x3ff000000809b811 */ /* 0x000fe200078ea0ff */
[----:B------:R-:W-:-:S06]  /*0910*/  @!P3 IMAD.MOV.U32 R8, RZ, RZ, RZ ;  /* 0x000000ffff08b224 */ /* 0x000fcc00078e00ff */
[----:B------:R-:W-:-:S11]  /*0920*/  @!P3 DMUL R10, R6, R8 ;  /* 0x00000008060ab228 */ /* 0x000fd60000000000 */
.L_x_5:
[----:B------:R-:W-:Y:S05]  /*0930*/  BSYNC.RECONVERGENT B0 ;  /* 0x0000000000007941 */ /* 0x000fea0003800200 */
.L_x_4:
[----:B------:R-:W-:Y:S01]  /*0940*/  BSSY.RECONVERGENT B0, `(.L_x_6) ;  /* 0x000000b000007945 */ /* 0x000fe20003800200 */
[----:B------:R-:W-:-:S03]  /*0950*/  DMUL R14, R14, R10 ;  /* 0x0000000a0e0e7228 */ /* 0x000fc60000000000 */
[----:B------:R-:W-:Y:S08]  /*0960*/  @P0 BRA P1, `(.L_x_7) ;  /* 0x0000000000200947 */ /* 0x000ff00000800000 */
[----:B------:R-:W-:Y:S01]  /*0970*/  IMAD.MOV.U32 R8, RZ, RZ, R18 ;  /* 0x000000ffff087224 */ /* 0x000fe200078e0012 */
[----:B------:R-:W-:Y:S01]  /*0980*/  MOV R4, 0x9d0 ;  /* 0x000009d000047802 */ /* 0x000fe20000000f00 */
[----:B------:R-:W-:Y:S02]  /*0990*/  IMAD.MOV.U32 R9, RZ, RZ, R19 ;  /* 0x000000ffff097224 */ /* 0x000fe400078e0013 */
[----:B------:R-:W-:Y:S02]  /*09a0*/  IMAD.MOV.U32 R10, RZ, RZ, 0x667f3bcd ;  /* 0x667f3bcdff0a7424 */ /* 0x000fe400078e00ff */
[----:B------:R-:W-:-:S07]  /*09b0*/  IMAD.MOV.U32 R11, RZ, RZ, 0x3ff6a09e ;  /* 0x3ff6a09eff0b7424 */ /* 0x000fce00078e00ff */
[----:B-1-3--:R-:W-:Y:S05]  /*09c0*/  CALL.REL.NOINC `($__internal_0_$__cuda_sm20_div_rn_f64_full) ;  /* 0x0000000800387944 */ /* 0x00afea0003c00000 */
[----:B------:R-:W-:Y:S01]  /*09d0*/  MOV R2, R8 ;  /* 0x0000000800027202 */ /* 0x000fe20000000f00 */
[----:B------:R-:W-:-:S07]  /*09e0*/  IMAD.MOV.U32 R3, RZ, RZ, R9 ;  /* 0x000000ffff037224 */ /* 0x000fce00078e0009 */
.L_x_7:
[----:B------:R-:W-:Y:S05]  /*09f0*/  BSYNC.RECONVERGENT B0 ;  /* 0x0000000000007941 */ /* 0x000fea0003800200 */
.L_x_6:
[----:B------:R-:W-:Y:S01]  /*0a00*/  IMAD.MOV.U32 R6, RZ, RZ, -0x24b905a1 ;  /* 0xdb46fa5fff067424 */ /* 0x000fe200078e00ff */
[----:B------:R-:W-:Y:S01]  /*0a10*/  UMOV UR6, 0xfba6f279 ;  /* 0xfba6f27900067882 */ /* 0x000fe20000000000 */
[----:B------:R-:W-:Y:S01]  /*0a20*/  IMAD.MOV.U32 R7, RZ, RZ, 0x3d47088f ;  /* 0x3d47088fff077424 */ /* 0x000fe200078e00ff */
[----:B------:R-:W-:Y:S01]  /*0a30*/  UMOV UR7, 0x3cf0679a ;  /* 0x3cf0679a00077882 */ /* 0x000fe20000000000 */
[----:B------:R-:W-:-:S04]  /*0a40*/  IMAD.WIDE R8, R5, 0x8, R26 ;  /* 0x0000000805087825 */ /* 0x000fc800078e021a */
[----:B------:R-:W-:Y:S01]  /*0a50*/  DFMA R6, |R2|, -UR6, R6 ;  /* 0x8000000602067c2b */ /* 0x000fe20008000206 */
[----:B------:R-:W-:Y:S01]  /*0a60*/  UMOV UR6, 0xb976a9b2 ;  /* 0xb976a9b200067882 */ /* 0x000fe20000000000 */
[----:B------:R-:W-:Y:S01]  /*0a70*/  UMOV UR7, 0x3d8df9f9 ;  /* 0x3d8df9f900077882 */ /* 0x000fe20000000000 */
[----:B------:R-:W2:Y:S05]  /*0a80*/  LDG.E.64 R8, desc[UR4][R8.64] ;  /* 0x0000000408087981 */ /* 0x000eaa000c1e1b00 */
[----:B------:R-:W-:Y:S01]  /*0a90*/  DFMA R6, R6, |R2|, -UR6 ;  /* 0x8000000606067e2b */ /* 0x000fe20008000402 */
[----:B------:R-:W-:Y:S01]  /*0aa0*/  UMOV UR6, 0x590cc332 ;  /* 0x590cc33200067882 */ /* 0x000fe20000000000 */
[----:B------:R-:W-:-:S06]  /*0ab0*/  UMOV UR7, 0x3dc7f1f5 ;  /* 0x3dc7f1f500077882 */ /* 0x000fcc0000000000 */
[----:B------:R-:W-:Y:S01]  /*0ac0*/  DFMA R6, R6, |R2|, UR6 ;  /* 0x0000000606067e2b */ /* 0x000fe20008000402 */
[----:B------:R-:W-:Y:S01]  /*0ad0*/  UMOV UR6, 0xcd2d56c4 ;  /* 0xcd2d56c400067882 */ /* 0x000fe20000000000 */
[----:B------:R-:W-:-:S06]  /*0ae0*/  UMOV UR7, 0x3dfa28a3 ;  /* 0x3dfa28a300077882 */ /* 0x000fcc0000000000 */
        /* <DEDUP_REMOVED lines=15> */
[----:B------:R-:W-:Y:S01]  /*0be0*/  DFMA R10, R6, |R2|, -UR6 ;  /* 0x80000006060a7e2b */ /* 0x000fe20008000402 */
[----:B------:R-:W-:Y:S01]  /*0bf0*/  UMOV UR6, 0xc0f67a49 ;  /* 0xc0f67a4900067882 */ /* 0x000fe20000000000 */
[----:B---3--:R-:W-:Y:S01]  /*0c00*/  IMAD.WIDE R6, R5, 0x8, R24 ;  /* 0x0000000805067825 */ /* 0x008fe200078e0218 */
[----:B------:R-:W-:-:S05]  /*0c10*/  UMOV UR7, 0x3ea2ef6c ;  /* 0x3ea2ef6c00077882 */ /* 0x000fca0000000000 */
[----:B------:R-:W-:Y:S01]  /*0c20*/  DFMA R10, R10, |R2|, UR6 ;  /* 0x000000060a0a7e2b */ /* 0x000fe20008000402 */
[----:B------:R-:W2:Y:S01]  /*0c30*/  LDG.E.64 R6, desc[UR4][R6.64] ;  /* 0x0000000406067981 */ /* 0x000ea2000c1e1b00 */
[----:B------:R-:W-:Y:S01]  /*0c40*/  UMOV UR6, 0x92333b6f ;  /* 0x92333b6f00067882 */ /* 0x000fe20000000000 */
[----:B------:R-:W-:-:S05]  /*0c50*/  UMOV UR7, 0x3ec102b8 ;  /* 0x3ec102b800077882 */ /* 0x000fca0000000000 */
[----:B------:R-:W-:Y:S01]  /*0c60*/  DFMA R10, R10, |R2|, -UR6 ;  /* 0x800000060a0a7e2b */ /* 0x000fe20008000402 */
[----:B------:R-:W-:Y:S01]  /*0c70*/  UMOV UR6, 0x5ba9a84e ;  /* 0x5ba9a84e00067882 */ /* 0x000fe20000000000 */
[----:B------:R-:W-:-:S06]  /*0c80*/  UMOV UR7, 0x3eca3037 ;  /* 0x3eca303700077882 */ /* 0x000fcc0000000000 */
[----:B------:R-:W-:Y:S01]  /*0c90*/  DFMA R10, R10, |R2|, UR6 ;  /* 0x000000060a0a7e2b */ /* 0x000fe20008000402 */
        /* <DEDUP_REMOVED lines=32> */
[----:B------:R-:W-:-:S08]  /*0ea0*/  DFMA R12, R10, |R2|, UR6 ;  /* 0x000000060a0c7e2b */ /* 0x000fd00008000402 */
[----:B------:R-:W-:-:S06]  /*0eb0*/  DFMA R16, R12, |R2|, |R2| ;  /* 0x400000020c10722b */ /* 0x000fcc0000000402 */
[----:B------:R-:W0:Y:S02]  /*0ec0*/  F2F.F32.F64 R4, R16 ;  /* 0x0000001000047310 */ /* 0x000e240000301000 */
[----:B0-----:R-:W-:-:S06]  /*0ed0*/  FMUL R4, R4, -1.4426950216293334961 ;  /* 0xbfb8aa3b04047820 */ /* 0x001fcc0000400000 */
[----:B------:R-:W0:Y:S01]  /*0ee0*/  FRND R4, R4 ;  /* 0x0000000400047307 */ /* 0x000e220000201000 */
[----:B------:R-:W-:Y:S01]  /*0ef0*/  UMOV UR6, 0xfefa39ef ;  /* 0xfefa39ef00067882 */ /* 0x000fe20000000000 */
[----:B------:R-:W-:-:S06]  /*0f00*/  UMOV UR7, 0x3fe62e42 ;  /* 0x3fe62e4200077882 */ /* 0x000fcc0000000000 */
[----:B0-----:R-:W0:Y:S01]  /*0f10*/  F2F.F64.F32 R10, R4 ;  /* 0x00000004000a7310 */ /* 0x001e220000201800 */
[----:B------:R-:W-:Y:S02]  /*0f20*/  IMAD.MOV.U32 R18, RZ, RZ, -0x7649667 ;  /* 0xf89b6999ff127424 */ /* 0x000fe400078e00ff */
[----:B------:R-:W-:Y:S01]  /*0f30*/  IMAD.MOV.U32 R19, RZ, RZ, 0x3e928a27 ;  /* 0x3e928a27ff137424 */ /* 0x000fe200078e00ff */
[----:B0-----:R-:W-:Y:S01]  /*0f40*/  DFMA R10, R10, -UR6, -R16 ;  /* 0x800000060a0a7c2b */ /* 0x001fe20008000810 */
[----:B------:R-:W-:Y:S01]  /*0f50*/  UMOV UR6, 0xa4741b81 ;  /* 0xa4741b8100067882 */ /* 0x000fe20000000000 */
[----:B------:R-:W-:-:S06]  /*0f60*/  UMOV UR7, 0x3e5ae904 ;  /* 0x3e5ae90400077882 */ /* 0x000fcc0000000000 */
[----:B------:R-:W-:Y:S01]  /*0f70*/  DFMA R18, R10, UR6, R18 ;  /* 0x000000060a127c2b */ /* 0x000fe20008000012 */
[----:B------:R-:W-:Y:S01]  /*0f80*/  UMOV UR6, 0x15ff7e07 ;  /* 0x15ff7e0700067882 */ /* 0x000fe20000000000 */
[----:B------:R-:W-:-:S06]  /*0f90*/  UMOV UR7, 0x3ec71de7 ;  /* 0x3ec71de700077882 */ /* 0x000fcc0000000000 */
[----:B------:R-:W-:Y:S01]  /*0fa0*/  DFMA R18, R10, R18, UR6 ;  /* 0x000000060a127e2b */ /* 0x000fe20008000012 */
        /* <DEDUP_REMOVED lines=14> */
[C---:B------:R-:W-:Y:S01]  /*1090*/  DFMA R18, R10.reuse, R18, UR6 ;  /* 0x000000060a127e2b */ /* 0x040fe20008000012 */
[----:B------:R-:W-:Y:S01]  /*10a0*/  UMOV UR6, 0x55555540 ;  /* 0x5555554000067882 */ /* 0x000fe20000000000 */
[----:B------:R-:W-:Y:S01]  /*10b0*/  UMOV UR7, 0x3fc55555 ;  /* 0x3fc5555500077882 */ /* 0x000fe20000000000 */
[----:B------:R-:W0:Y:S05]  /*10c0*/  MUFU.EX2 R4, R4 ;  /* 0x0000000400047308 */ /* 0x000e2a0000000800 */
[----:B------:R-:W-:Y:S01]  /*10d0*/  DFMA R18, R10, R18, UR6 ;  /* 0x000000060a127e2b */ /* 0x000fe20008000012 */
[----:B------:R-:W-:Y:S01]  /*10e0*/  UMOV UR6, 0x5 ;  /* 0x0000000500067882 */ /* 0x000fe20000000000 */
[----:B------:R-:W-:Y:S01]  /*10f0*/  UMOV UR7, 0x3fe00000 ;  /* 0x3fe0000000077882 */ /* 0x000fe20000000000 */
[----:B------:R-:W-:-:S05]  /*1100*/  DADD R16, -R16, |R2| ;  /* 0x0000000010107229 */ /* 0x000fca0000000502 */
[----:B------:R-:W-:-:S03]  /*1110*/  DFMA R18, R10, R18, UR6 ;  /* 0x000000060a127e2b */ /* 0x000fc60008000012 */
[----:B------:R-:W-:Y:S01]  /*1120*/  DFMA R16, R12, |R2|, R16 ;  /* 0x400000020c10722b */ /* 0x000fe20000000010 */
[----:B0-----:R-:W0:Y:S04]  /*1130*/  F2F.F64.F32 R12, R4 ;  /* 0x00000004000c7310 */ /* 0x001e280000201800 */
[----:B------:R-:W-:-:S08]  /*1140*/  DMUL R18, R10, R18 ;  /* 0x000000120a127228 */ /* 0x000fd00000000000 */
[----:B------:R-:W-:-:S08]  /*1150*/  DFMA R16, R10, R18, -R16 ;  /* 0x000000120a10722b */ /* 0x000fd00000000810 */
[----:B------:R-:W-:Y:S02]  /*1160*/  DADD R16, R10, R16 ;  /* 0x000000000a107229 */ /* 0x000fe40000000010 */
[----:B0-----:R-:W-:Y:S01]  /*1170*/  DADD R10, -R12, 1 ;  /* 0x3ff000000c0a7429 */ /* 0x001fe20000000100 */
[----:B------:R-:W-:Y:S01]  /*1180*/  UMOV UR6, 0x8dc96626 ;  /* 0x8dc9662600067882 */ /* 0x000fe20000000000 */
[----:B------:R-:W-:Y:S02]  /*1190*/  UMOV UR7, 0x4017afb4 ;  /* 0x4017afb400077882 */ /* 0x000fe40000000000 */
[----:B------:R-:W-:-:S04]  /*11a0*/  DSETP.GE.AND P0, PT, |R2|, UR6, PT ;  /* 0x0000000602007e2a */ /* 0x000fc8000bf06200 */
[----:B------:R-:W-:-:S10]  /*11b0*/  DFMA R10, -R16, R12, R10 ;  /* 0x0000000c100a722b */ /* 0x000fd4000000010a */
[----:B------:R-:W-:Y:S02]  /*11c0*/  FSEL R2, R11, 1.875, !P0 ;  /* 0x3ff000000b027808 */ /* 0x000fe40004000000 */
[----:B------:R-:W-:Y:S02]  /*11d0*/  FSEL R10, R10, RZ, !P0 ;  /* 0x000000ff0a0a7208 */ /* 0x000fe40004000000 */
[----:B------:R-:W-:Y:S01]  /*11e0*/  LOP3.LUT R11, R2, 0x80000000, R3, 0xb8, !PT ;  /* 0x80000000020b7812 */ /* 0x000fe200078eb803 */
[----:B------:R-:W0:Y:S05]  /*11f0*/  LDC.64 R12, c[0x0][0x398] ;  /* 0x0000e600ff0c7b82 */ /* 0x000e2a0000000a00 */
[----:B------:R-:W-:-:S02]  /*1200*/  DADD R10, R10, 1 ;  /* 0x3ff000000a0a7429 */ /* 0x000fc40000000000 */
[----:B--2---:R-:W-:-:S06]  /*1210*/  DMUL R6, R8, R6 ;  /* 0x0000000608067228 */ /* 0x004fcc0000000000 */
[----:B------:R-:W-:Y:S01]  /*1220*/  DMUL R10, R14, R10 ;  /* 0x0000000a0e0a7228 */ /* 0x000fe20000000000 */
[----:B-1----:R-:W-:-:S07]  /*1230*/  IMAD.WIDE R2, R5, 0x8, R22 ;  /* 0x0000000805027825 */ /* 0x002fce00078e0216 */
[----:B------:R-:W-:-:S07]  /*1240*/  DMUL R6, R10, R6 ;  /* 0x000000060a067228 */ /* 0x000fce0000000000 */
[----:B------:R4:W-:Y:S04]  /*1250*/  STG.E.64 desc[UR4][R2.64], R6 ;  /* 0x0000000602007986 */ /* 0x0009e8000c101b04 */
[----:B0-----:R-:W2:Y:S01]  /*1260*/  LDG.E R12, desc[UR4][R12.64] ;  /* 0x000000040c0c7981 */ /* 0x001ea2000c1e1900 */
[----:B------:R-:W-:-:S05]  /*1270*/  IMAD.IADD R5, R0, 0x1, R5 ;  /* 0x0000000100057824 */ /* 0x000fca00078e0205 */
[----:B--2---:R-:W-:-:S13]  /*1280*/  ISETP.GE.AND P0, PT, R5, R12, PT ;  /* 0x0000000c0500720c */ /* 0x004fda0003f06270 */
[----:B----4-:R-:W-:Y:S05]  /*1290*/  @!P0 BRA `(.L_x_8) ;  /* 0xffffffec00988947 */ /* 0x010fea000383ffff */
[----:B------:R-:W-:Y:S05]  /*12a0*/  EXIT ;  /* 0x000000000000794d */ /* 0x000fea0003800000 */
        .weak           $__internal_0_$__cuda_sm20_div_rn_f64_full
        .type           $__internal_0_$__cuda_sm20_div_rn_f64_full,@function
        .size           $__internal_0_$__cuda_sm20_div_rn_f64_full,(.L_x_15 - $__internal_0_$__cuda_sm20_div_rn_f64_full)
$__internal_0_$__cuda_sm20_div_rn_f64_full:
[C---:B------:R-:W-:Y:S01]  /*12b0*/  FSETP.GEU.AND P0, PT, |R11|.reuse, 1.469367938527859385e-39, PT ;  /* 0x001000000b00780b */ /* 0x040fe20003f0e200 */
[----:B------:R-:W-:Y:S01]  /*12c0*/  IMAD.MOV.U32 R30, RZ, RZ, 0x1 ;  /* 0x00000001ff1e7424 */ /* 0x000fe200078e00ff */
[----:B------:R-:W-:Y:S01]  /*12d0*/  LOP3.LUT R12, R11, 0x800fffff, RZ, 0xc0, !PT ;  /* 0x800fffff0b0c7812 */ /* 0x000fe200078ec0ff */
[----:B------:R-:W-:Y:S01]  /*12e0*/  BSSY.RECONVERGENT B1, `(.L_x_9) ;  /* 0x0000054000017945 */ /* 0x000fe20003800200 */
[C---:B------:R-:W-:Y:S02]  /*12f0*/  FSETP.GEU.AND P2, PT, |R9|.reuse, 1.469367938527859385e-39, PT ;  /* 0x001000000900780b */ /* 0x040fe40003f4e200 */
[----:B------:R-:W-:Y:S01]  /*1300*/  LOP3.LUT R13, R12, 0x3ff00000, RZ, 0xfc, !PT ;  /* 0x3ff000000c0d7812 */ /* 0x000fe200078efcff */
[----:B------:R-:W-:Y:S01]  /*1310*/  IMAD.MOV.U32 R12, RZ, RZ, R10 ;  /* 0x000000ffff0c7224 */ /* 0x000fe200078e000a */
[----:B------:R-:W-:Y:S02]  /*1320*/  LOP3.LUT R6, R9, 0x7ff00000, RZ, 0xc0, !PT ;  /* 0x7ff0000009067812 */ /* 0x000fe400078ec0ff */
[----:B------:R-:W-:-:S03]  /*1330*/  LOP3.LUT R35, R11, 0x7ff00000, RZ, 0xc0, !PT ;  /* 0x7ff000000b237812 */ /* 0x000fc600078ec0ff */
[----:B------:R-:W-:Y:S01]  /*1340*/  @!P0 DMUL R12, R10, 8.98846567431157953865e+307 ;  /* 0x7fe000000a0c8828 */ /* 0x000fe20000000000 */
[C---:B------:R-:W-:Y:S01]  /*1350*/  ISETP.GE.U32.AND P1, PT, R6.reuse, R35, PT ;  /* 0x000000230600720c */ /* 0x040fe20003f26070 */
[----:B------:R-:W-:Y:S02]  /*1360*/  IMAD.MOV.U32 R34, RZ, RZ, R6 ;  /* 0x000000ffff227224 */ /* 0x000fe400078e0006 */
[----:B------:R-:W-:Y:S01]  /*1370*/  @!P2 LOP3.LUT R7, R11, 0x7ff00000, RZ, 0xc0, !PT ;  /* 0x7ff000000b07a812 */ /* 0x000fe200078ec0ff */
[----:B------:R-:W-:Y:S01]  /*1380*/  @!P2 IMAD.MOV.U32 R36, RZ, RZ, RZ ;  /* 0x000000ffff24a224 */ /* 0x000fe200078e00ff */
[----:B------:R-:W0:Y:S02]  /*1390*/  MUFU.RCP64H R31, R13 ;  /* 0x0000000d001f7308 */ /* 0x000e240000001800 */
[----:B------:R-:W-:Y:S02]  /*13a0*/  @!P2 ISETP.GE.U32.AND P3, PT, R6, R7, PT ;  /* 0x000000070600a20c */ /* 0x000fe40003f66070 */
[----:B------:R-:W-:-:S02]  /*13b0*/  MOV R7, 0x1ca00000 ;  /* 0x1ca0000000077802 */ /* 0x000fc40000000f00 */
[----:B------:R-:W-:Y:S02]  /*13c0*/  @!P0 LOP3.LUT R35, R13, 0x7ff00000, RZ, 0xc0, !PT ;  /* 0x7ff000000d238812 */ /* 0x000fe400078ec0ff */
[----:B------:R-:W-:Y:S01]  /*13d0*/  @!P2 SEL R37, R7, 0x63400000, !P3 ;  /* 0x634000000725a807 */ /* 0x000fe20005800000 */
[----:B0-----:R-:W-:-:S08]  /*13e0*/  DFMA R32, R30, -R12, 1 ;  /* 0x3ff000001e20742b */ /* 0x001fd0000000080c */
[----:B------:R-:W-:-:S08]  /*13f0*/  DFMA R32, R32, R32, R32 ;  /* 0x000000202020722b */ /* 0x000fd00000000020 */
[----:B------:R-:W-:Y:S01]  /*1400*/  DFMA R32, R30, R32, R30 ;  /* 0x000000201e20722b */ /* 0x000fe2000000001e */
[--C-:B------:R-:W-:Y:S02]  /*1410*/  @!P2 LOP3.LUT R30, R37, 0x80000000, R9.reuse, 0xf8, !PT ;  /* 0x80000000251ea812 */ /* 0x100fe400078ef809 */
[----:B------:R-:W-:Y:S02]  /*1420*/  SEL R31, R7, 0x63400000, !P1 ;  /* 0x63400000071f7807 */ /* 0x000fe40004800000 */
[----:B------:R-:W-:Y:S01]  /*1430*/  @!P2 LOP3.LUT R37, R30, 0x100000, RZ, 0xfc, !PT ;  /* 0x001000001e25a812 */ /* 0x000fe200078efcff */
[----:B------:R-:W-:Y:S02]  /*1440*/  IMAD.MOV.U32 R30, RZ, RZ, R8 ;  /* 0x000000ffff1e7224 */ /* 0x000fe400078e0008 */
[----:B------:R-:W-:Y:S01]  /*1450*/  DFMA R38, R32, -R12, 1 ;  /* 0x3ff000002026742b */ /* 0x000fe2000000080c */
[----:B------:R-:W-:-:S06]  /*1460*/  LOP3.LUT R31, R31, 0x800fffff, R9, 0xf8, !PT ;  /* 0x800fffff1f1f7812 */ /* 0x000fcc00078ef809 */
[----:B------:R-:W-:Y:S02]  /*1470*/  @!P2 DFMA R30, R30, 2, -R36 ;  /* 0x400000001e1ea82b */ /* 0x000fe40000000824 */
[----:B------:R-:W-:-:S08]  /*1480*/  DFMA R38, R32, R38, R32 ;  /* 0x000000262026722b */ /* 0x000fd00000000020 */
[----:B------:R-:W-:Y:S01]  /*1490*/  DMUL R36, R38, R30 ;  /* 0x0000001e26247228 */ /* 0x000fe20000000000 */
[----:B------:R-:W-:-:S07]  /*14a0*/  @!P2 LOP3.LUT R34, R31, 0x7ff00000, RZ, 0xc0, !PT ;  /* 0x7ff000001f22a812 */ /* 0x000fce00078ec0ff */
[----:B------:R-:W-:-:S08]  /*14b0*/  DFMA R32, R36, -R12, R30 ;  /* 0x8000000c2420722b */ /* 0x000fd0000000001e */
[----:B------:R-:W-:Y:S01]  /*14c0*/  DFMA R32, R38, R32, R36 ;  /* 0x000000202620722b */ /* 0x000fe20000000024 */
[----:B------:R-:W-:-:S05]  /*14d0*/  VIADD R36, R34, 0xffffffff ;  /* 0xffffffff22247836 */ /* 0x000fca0000000000 */
[----:B------:R-:W-:Y:S01]  /*14e0*/  ISETP.GT.U32.AND P0, PT, R36, 0x7feffffe, PT ;  /* 0x7feffffe2400780c */ /* 0x000fe20003f04070 */
[----:B------:R-:W-:-:S05]  /*14f0*/  VIADD R36, R35, 0xffffffff ;  /* 0xffffffff23247836 */ /* 0x000fca0000000000 */
[----:B------:R-:W-:-:S13]  /*1500*/  ISETP.GT.U32.OR P0, PT, R36, 0x7feffffe, P0 ;  /* 0x7feffffe2400780c */ /* 0x000fda0000704470 */
[----:B------:R-:W-:Y:S05]  /*1510*/  @P0 BRA `(.L_x_10) ;  /* 0x00000000006c0947 */ /* 0x000fea0003800000 */
[----:B------:R-:W-:-:S04]  /*1520*/  LOP3.LUT R9, R11, 0x7ff00000, RZ, 0xc0, !PT ;  /* 0x7ff000000b097812 */ /* 0x000fc800078ec0ff */
[CC--:B------:R-:W-:Y:S02]  /*1530*/  VIADDMNMX R8, R6.reuse, -R9.reuse, 0xb9600000, !PT ;  /* 0xb960000006087446 */ /* 0x0c0fe40007800909 */
[----:B------:R-:W-:Y:S02]  /*1540*/  ISETP.GE.U32.AND P0, PT, R6, R9, PT ;  /* 0x000000090600720c */ /* 0x000fe40003f06070 */
[----:B------:R-:W-:Y:S02]  /*1550*/  VIMNMX R8, PT, PT, R8, 0x46a00000, PT ;  /* 0x46a0000008087848 */ /* 0x000fe40003fe0100 */
[----:B------:R-:W-:-:S05]  /*1560*/  SEL R7, R7, 0x63400000, !P0 ;  /* 0x6340000007077807 */ /* 0x000fca0004000000 */
[----:B------:R-:W-:Y:S01]  /*1570*/  IMAD.IADD R34, R8, 0x1, -R7 ;  /* 0x0000000108227824 */ /* 0x000fe200078e0a07 */
[----:B------:R-:W-:-:S03]  /*1580*/  MOV R8, RZ ;  /* 0x000000ff00087202 */ /* 0x000fc60000000f00 */
[----:B------:R-:W-:-:S06]  /*1590*/  VIADD R9, R34, 0x7fe00000 ;  /* 0x7fe0000022097836 */ /* 0x000fcc0000000000 */
[----:B------:R-:W-:-:S10]  /*15a0*/  DMUL R6, R32, R8 ;  /* 0x0000000820067228 */ /* 0x000fd40000000000 */
[----:B------:R-:W-:-:S13]  /*15b0*/  FSETP.GTU.AND P0, PT, |R7|, 1.469367938527859385e-39, PT ;  /* 0x001000000700780b */ /* 0x000fda0003f0c200 */
[----:B------:R-:W-:Y:S05]  /*15c0*/  @P0 BRA `(.L_x_11) ;  /* 0x0000000000940947 */ /* 0x000fea0003800000 */
[----:B------:R-:W-:Y:S01]  /*15d0*/  DFMA R12, R32, -R12, R30 ;  /* 0x8000000c200c722b */ /* 0x000fe2000000001e */
[----:B------:R-:W-:-:S09]  /*15e0*/  IMAD.MOV.U32 R8, RZ, RZ, RZ ;  /* 0x000000ffff087224 */ /* 0x000fd200078e00ff */
[C---:B------:R-:W-:Y:S02]  /*15f0*/  FSETP.NEU.AND P0, PT, R13.reuse, RZ, PT ;  /* 0x000000ff0d00720b */ /* 0x040fe40003f0d000 */
[----:B------:R-:W-:-:S04]  /*1600*/  LOP3.LUT R31, R13, 0x80000000, R11, 0x48, !PT ;  /* 0x800000000d1f7812 */ /* 0x000fc800078e480b */
[----:B------:R-:W-:-:S07]  /*1610*/  LOP3.LUT R9, R31, R9, RZ, 0xfc, !PT ;  /* 0x000000091f097212 */ /* 0x000fce00078efcff */
[----:B------:R-:W-:Y:S05]  /*1620*/  @!P0 BRA `(.L_x_11) ;  /* 0x00000000007c8947 */ /* 0x000fea0003800000 */
[----:B------:R-:W-:Y:S01]  /*1630*/  IMAD.MOV R11, RZ, RZ, -R34 ;  /* 0x000000ffff0b7224 */ /* 0x000fe200078e0a22 */
[----:B------:R-:W-:Y:S01]  /*1640*/  DMUL.RP R8, R32, R8 ;  /* 0x0000000820087228 */ /* 0x000fe20000008000 */
[----:B------:R-:W-:-:S06]  /*1650*/  IMAD.MOV.U32 R10, RZ, RZ, RZ ;  /* 0x000000ffff0a7224 */ /* 0x000fcc00078e00ff */
[----:B------:R-:W-:-:S03]  /*1660*/  DFMA R10, R6, -R10, R32 ;  /* 0x8000000a060a722b */ /* 0x000fc60000000020 */
[----:B------:R-:W-:-:S03]  /*1670*/  LOP3.LUT R31, R9, R31, RZ, 0x3c, !PT ;  /* 0x0000001f091f7212 */ /* 0x000fc600078e3cff */
[----:B------:R-:W-:-:S04]  /*1680*/  IADD3 R10, PT, PT, -R34, -0x43300000, RZ ;  /* 0xbcd00000220a7810 */ /* 0x000fc80007ffe1ff */
[----:B------:R-:W-:-:S04]  /*1690*/  FSETP.NEU.AND P0, PT, |R11|, R10, PT ;  /* 0x0000000a0b00720b */ /* 0x000fc80003f0d200 */
[----:B------:R-:W-:Y:S02]  /*16a0*/  FSEL R6, R8, R6, !P0 ;  /* 0x0000000608067208 */ /* 0x000fe40004000000 */
[----:B------:R-:W-:Y:S01]  /*16b0*/  FSEL R7, R31, R7, !P0 ;  /* 0x000000071f077208 */ /* 0x000fe20004000000 */
[----:B------:R-:W-:Y:S06]  /*16c0*/  BRA `(.L_x_11) ;  /* 0x0000000000547947 */ /* 0x000fec0003800000 */
.L_x_10:
[----:B------:R-:W-:-:S14]  /*16d0*/  DSETP.NAN.AND P0, PT, R8, R8, PT ;  /* 0x000000080800722a */ /* 0x000fdc0003f08000 */
[----:B------:R-:W-:Y:S05]  /*16e0*/  @P0 BRA `(.L_x_12) ;  /* 0x0000000000440947 */ /* 0x000fea0003800000 */
[----:B------:R-:W-:-:S14]  /*16f0*/  DSETP.NAN.AND P0, PT, R10, R10, PT ;  /* 0x0000000a0a00722a */ /* 0x000fdc0003f08000 */
[----:B------:R-:W-:Y:S05]  /*1700*/  @P0 BRA `(.L_x_13) ;  /* 0x0000000000300947 */ /* 0x000fea0003800000 */
[----:B------:R-:W-:Y:S01]  /*1710*/  ISETP.NE.AND P0, PT, R34, R35, PT ;  /* 0x000000232200720c */ /* 0x000fe20003f05270 */
[----:B------:R-:W-:Y:S02]  /*1720*/  IMAD.MOV.U32 R6, RZ, RZ, 0x0 ;  /* 0x00000000ff067424 */ /* 0x000fe400078e00ff */
[----:B------:R-:W-:-:S10]  /*1730*/  IMAD.MOV.U32 R7, RZ, RZ, -0x80000 ;  /* 0xfff80000ff077424 */ /* 0x000fd400078e00ff */
[----:B------:R-:W-:Y:S05]  /*1740*/  @!P0 BRA `(.L_x_11) ;  /* 0x0000000000348947 */ /* 0x000fea0003800000 */
[----:B------:R-:W-:Y:S02]  /*1750*/  ISETP.NE.AND P0, PT, R34, 0x7ff00000, PT ;  /* 0x7ff000002200780c */ /* 0x000fe40003f05270 */
[----:B------:R-:W-:Y:S02]  /*1760*/  LOP3.LUT R7, R9, 0x80000000, R11, 0x48, !PT ;  /* 0x8000000009077812 */ /* 0x000fe400078e480b */
[----:B------:R-:W-:-:S13]  /*1770*/  ISETP.EQ.OR P0, PT, R35, RZ, !P0 ;  /* 0x000000ff2300720c */ /* 0x000fda0004702670 */
[----:B------:R-:W-:Y:S01]  /*1780*/  @P0 LOP3.LUT R8, R7, 0x7ff00000, RZ, 0xfc, !PT ;  /* 0x7ff0000007080812 */ /* 0x000fe200078efcff */
[----:B------:R-:W-:Y:S02]  /*1790*/  @!P0 IMAD.MOV.U32 R6, RZ, RZ, RZ ;  /* 0x000000ffff068224 */ /* 0x000fe400078e00ff */
[----:B------:R-:W-:Y:S01]  /*17a0*/  @P0 IMAD.MOV.U32 R6, RZ, RZ, RZ ;  /* 0x000000ffff060224 */ /* 0x000fe200078e00ff */
[----:B------:R-:W-:Y:S01]  /*17b0*/  @P0 MOV R7, R8 ;  /* 0x0000000800070202 */ /* 0x000fe20000000f00 */
[----:B------:R-:W-:Y:S06]  /*17c0*/  BRA `(.L_x_11) ;  /* 0x0000000000147947 */ /* 0x000fec0003800000 */
.L_x_13:
[----:B------:R-:W-:Y:S01]  /*17d0*/  LOP3.LUT R7, R11, 0x80000, RZ, 0xfc, !PT ;  /* 0x000800000b077812 */ /* 0x000fe200078efcff */
[----:B------:R-:W-:Y:S01]  /*17e0*/  IMAD.MOV.U32 R6, RZ, RZ, R10 ;  /* 0x000000ffff067224 */ /* 0x000fe200078e000a */
[----:B------:R-:W-:Y:S06]  /*17f0*/  BRA `(.L_x_11) ;  /* 0x0000000000087947 */ /* 0x000fec0003800000 */
.L_x_12:
[----:B------:R-:W-:Y:S01]  /*1800*/  LOP3.LUT R7, R9, 0x80000, RZ, 0xfc, !PT ;  /* 0x0008000009077812 */ /* 0x000fe200078efcff */
[----:B------:R-:W-:-:S07]  /*1810*/  IMAD.MOV.U32 R6, RZ, RZ, R8 ;  /* 0x000000ffff067224 */ /* 0x000fce00078e0008 */
.L_x_11:
[----:B------:R-:W-:Y:S05]  /*1820*/  BSYNC.RECONVERGENT B1 ;  /* 0x0000000000017941 */ /* 0x000fea0003800200 */
.L_x_9:
[----:B------:R-:W-:Y:S02]  /*1830*/  IMAD.MOV.U32 R8, RZ, RZ, R6 ;  /* 0x000000ffff087224 */ /* 0x000fe400078e0006 */
[----:B------:R-:W-:Y:S02]  /*1840*/  IMAD.MOV.U32 R9, RZ, RZ, R7 ;  /* 0x000000ffff097224 */ /* 0x000fe400078e0007 */
[----:B------:R-:W-:Y:S02]  /*1850*/  IMAD.MOV.U32 R6, RZ, RZ, R4 ;  /* 0x000000ffff067224 */ /* 0x000fe400078e0004 */
[----:B------:R-:W-:-:S04]  /*1860*/  IMAD.MOV.U32 R7, RZ, RZ, 0x0 ;  /* 0x00000000ff077424 */ /* 0x000fc800078e00ff */
[----:B------:R-:W-:Y:S05]  /*1870*/  RET.REL.NODEC R6 `(_Z15SkewGaussianBWFPKdS0_S0_PKiS0_Pd) ;  /* 0xffffffe406e07950 */ /* 0x000fea0003c3ffff */
.L_x_14:
[----:B------:R-:W-:-:S00]  /*1880*/  BRA `(.L_x_14) ;  /* 0xfffffffc00fc7947 */ /* 0x000fc0000383ffff */
[----:B------:R-:W-:-:S00]  /*1890*/  NOP ;  /* 0x0000000000007918 */ /* 0x000fc00000000000 */
        /* <DEDUP_REMOVED lines=14> */
.L_x_15:


//--------------------- .nv.shared.reserved.0     --------------------------
	.section	.nv.shared.reserved.0,"aw",@nobits
	.weak		__nv_reservedSMEM_offset_0_alias
	.size		__nv_reservedSMEM_offset_0_alias, 0, 64
	.other		__nv_reservedSMEM_offset_0_alias,@"STO_CUDA_RESERVED_SHARED STV_DEFAULT"
__nv_reservedSMEM_offset_0_alias:
	.zero		0
	.zero		64


//--------------------- .nv.constant0._Z15SkewGaussianBWFPKdS0_S0_PKiS0_Pd --------------------------
	.section	.nv.constant0._Z15SkewGaussianBWFPKdS0_S0_PKiS0_Pd,"a",@progbits
	.sectionflags	@""
	.align	4
.nv.constant0._Z15SkewGaussianBWFPKdS0_S0_PKiS0_Pd:
	.zero		944


//--------------------- SYMBOLS --------------------------

	.type		.nv.reservedSmem.offset0,@object
	.size		.nv.reservedSmem.offset0,0x4
